//
// Generated by NVIDIA NVVM Compiler
//
// Compiler Build ID: CL-36424714
// Cuda compilation tools, release 13.0, V13.0.88
// Based on NVVM 20.0.0
//

.version 9.0
.target sm_100
.address_size 64

	// .globl	_Z15kernelNV12To444PhS_iii

.visible .entry _Z15kernelNV12To444PhS_iii(
	.param .u64 .ptr .align 1 _Z15kernelNV12To444PhS_iii_param_0,
	.param .u64 .ptr .align 1 _Z15kernelNV12To444PhS_iii_param_1,
	.param .u32 _Z15kernelNV12To444PhS_iii_param_2,
	.param .u32 _Z15kernelNV12To444PhS_iii_param_3,
	.param .u32 _Z15kernelNV12To444PhS_iii_param_4
)
{
	.reg .pred 	%p<4>;
	.reg .b16 	%rs<6>;
	.reg .b32 	%r<27>;
	.reg .b64 	%rd<21>;

	ld.param.u64 	%rd3, [_Z15kernelNV12To444PhS_iii_param_0];
	ld.param.u64 	%rd4, [_Z15kernelNV12To444PhS_iii_param_1];
	ld.param.u32 	%r8, [_Z15kernelNV12To444PhS_iii_param_2];
	ld.param.u32 	%r6, [_Z15kernelNV12To444PhS_iii_param_3];
	ld.param.u32 	%r7, [_Z15kernelNV12To444PhS_iii_param_4];
	cvta.to.global.u64 	%rd1, %rd4;
	mov.u32 	%r9, %ctaid.y;
	mov.u32 	%r10, %ntid.y;
	mov.u32 	%r11, %tid.y;
	mad.lo.s32 	%r1, %r9, %r10, %r11;
	mov.u32 	%r12, %ctaid.x;
	mov.u32 	%r13, %ntid.x;
	mov.u32 	%r14, %tid.x;
	mad.lo.s32 	%r2, %r12, %r13, %r14;
	mul.lo.s32 	%r3, %r7, %r1;
	mul.lo.s32 	%r4, %r7, %r6;
	setp.ge.s32 	%p1, %r2, %r8;
	@%p1 bra 	$L__BB0_5;
	cvta.to.global.u64 	%rd5, %rd3;
	mul.lo.s32 	%r5, %r2, 3;
	mad.lo.s32 	%r15, %r3, 3, %r5;
	add.s32 	%r16, %r3, %r2;
	cvt.s64.s32 	%rd6, %r16;
	add.s64 	%rd2, %rd5, %rd6;
	ld.global.u8 	%rs1, [%rd2];
	cvt.s64.s32 	%rd7, %r15;
	add.s64 	%rd8, %rd1, %rd7;
	st.global.u8 	[%rd8], %rs1;
	shr.u32 	%r17, %r6, 31;
	add.s32 	%r18, %r6, %r17;
	shr.s32 	%r19, %r18, 1;
	setp.ge.s32 	%p2, %r1, %r19;
	@%p2 bra 	$L__BB0_5;
	and.b32  	%r20, %r2, 1;
	setp.eq.b32 	%p3, %r20, 1;
	@%p3 bra 	$L__BB0_4;
	cvt.s64.s32 	%rd15, %r4;
	add.s64 	%rd16, %rd2, %rd15;
	ld.global.u8 	%rs4, [%rd16];
	mad.lo.s32 	%r24, %r3, 6, %r5;
	add.s32 	%r25, %r24, 1;
	cvt.s64.s32 	%rd17, %r25;
	add.s64 	%rd18, %rd1, %rd17;
	st.global.u8 	[%rd18], %rs4;
	st.global.u8 	[%rd18+3], %rs4;
	ld.global.u8 	%rs5, [%rd16];
	mad.lo.s32 	%r26, %r7, 3, %r25;
	cvt.s64.s32 	%rd19, %r26;
	add.s64 	%rd20, %rd1, %rd19;
	st.global.u8 	[%rd20], %rs5;
	st.global.u8 	[%rd20+3], %rs5;
	bra.uni 	$L__BB0_5;
$L__BB0_4:
	cvt.s64.s32 	%rd9, %r4;
	add.s64 	%rd10, %rd2, %rd9;
	ld.global.u8 	%rs2, [%rd10];
	mad.lo.s32 	%r21, %r3, 6, %r5;
	add.s32 	%r22, %r21, 2;
	cvt.s64.s32 	%rd11, %r22;
	add.s64 	%rd12, %rd1, %rd11;
	st.global.u8 	[%rd12], %rs2;
	st.global.u8 	[%rd12+-3], %rs2;
	ld.global.u8 	%rs3, [%rd10];
	mad.lo.s32 	%r23, %r7, 3, %r22;
	cvt.s64.s32 	%rd13, %r23;
	add.s64 	%rd14, %rd1, %rd13;
	st.global.u8 	[%rd14], %rs3;
	st.global.u8 	[%rd14+-3], %rs3;
$L__BB0_5:
	ret;

}


// ===== COMPILED SASS (sm_100) =====

	.target	sm_100

	.elftype	@"ET_EXEC"


//--------------------- .note.nv.tkinfo           --------------------------
	.section	.note.nv.tkinfo,"",@"SHT_NOTE"
	.sectionflags	@"SHF_NOTE_NV_TKINFO"
	.tkinfo
        /*0018*/ 	.word	0x00000002
        /*0030*/ 	.string	""
        /*0030*/ 	.string	"ptxas"
        /*0030*/ 	.string	"Cuda compilation tools, release 13.0, V13.0.88"
        /*0030*/ 	.string	"Build cuda_13.0.r13.0/compiler.36424714_0"
        /*0030*/ 	.string	"-arch sm_100 -m 64 "



//--------------------- .note.nv.cuinfo           --------------------------
	.section	.note.nv.cuinfo,"",@"SHT_NOTE"
	.sectionflags	@"SHF_NOTE_NV_CUINFO"
        /*0018*/ 	.short	0x0002
        /*001a*/ 	.short	0x0064
        /*001c*/ 	.short	0x0082
	.zero		2


//--------------------- .nv.info                  --------------------------
	.section	.nv.info,"",@"SHT_CUDA_INFO"
	.align	4


	//----- nvinfo : EIATTR_REGCOUNT
	.align		4
        /*0000*/ 	.byte	0x04, 0x2f
        /*0002*/ 	.short	(.L_1 - .L_0)
	.align		4
.L_0:
        /*0004*/ 	.word	index@(_Z15kernelNV12To444PhS_iii)
        /*0008*/ 	.word	0x0000000e


	//----- nvinfo : EIATTR_FRAME_SIZE
	.align		4
.L_1:
        /*000c*/ 	.byte	0x04, 0x11
        /*000e*/ 	.short	(.L_3 - .L_2)
	.align		4
.L_2:
        /*0010*/ 	.word	index@(_Z15kernelNV12To444PhS_iii)
        /*0014*/ 	.word	0x00000000


	//----- nvinfo : EIATTR_MIN_STACK_SIZE
	.align		4
.L_3:
        /*0018*/ 	.byte	0x04, 0x12
        /*001a*/ 	.short	(.L_5 - .L_4)
	.align		4
.L_4:
        /*001c*/ 	.word	index@(_Z15kernelNV12To444PhS_iii)
        /*0020*/ 	.word	0x00000000
.L_5:


//--------------------- .nv.compat                --------------------------
	.section	.nv.compat,"",@"SHT_CUDA_COMPAT_INFO"
	.align	4
        /*0000*/ 	.byte	0x02, 0x09, 0x00, 0x00, 0x02, 0x02, 0x01, 0x00, 0x02, 0x05, 0x05, 0x00, 0x03, 0x07, 0x01, 0x01
        /*0010*/ 	.byte	0x02, 0x03, 0x00, 0x00, 0x02, 0x06, 0x01, 0x00, 0x04, 0x0b, 0x08, 0x00, 0x09, 0x00, 0x00, 0x00
        /*0020*/ 	.byte	0x00, 0x00, 0x00, 0x00


//--------------------- .nv.info._Z15kernelNV12To444PhS_iii --------------------------
	.section	.nv.info._Z15kernelNV12To444PhS_iii,"",@"SHT_CUDA_INFO"
	.sectionflags	@""
	.align	4


	//----- nvinfo : EIATTR_CUDA_API_VERSION
	.align		4
        /*0000*/ 	.byte	0x04, 0x37
        /*0002*/ 	.short	(.L_7 - .L_6)
.L_6:
        /*0004*/ 	.word	0x00000082


	//----- nvinfo : EIATTR_KPARAM_INFO
	.align		4
.L_7:
        /*0008*/ 	.byte	0x04, 0x17
        /*000a*/ 	.short	(.L_9 - .L_8)
.L_8:
        /*000c*/ 	.word	0x00000000
        /*0010*/ 	.short	0x0004
        /*0012*/ 	.short	0x0018
        /*0014*/ 	.byte	0x00, 0xf0, 0x11, 0x00


	//----- nvinfo : EIATTR_KPARAM_INFO
	.align		4
.L_9:
        /*0018*/ 	.byte	0x04, 0x17
        /*001a*/ 	.short	(.L_11 - .L_10)
.L_10:
        /*001c*/ 	.word	0x00000000
        /*0020*/ 	.short	0x0003
        /*0022*/ 	.short	0x0014
        /*0024*/ 	.byte	0x00, 0xf0, 0x11, 0x00


	//----- nvinfo : EIATTR_KPARAM_INFO
	.align		4
.L_11:
        /*0028*/ 	.byte	0x04, 0x17
        /*002a*/ 	.short	(.L_13 - .L_12)
.L_12:
        /*002c*/ 	.word	0x00000000
        /*0030*/ 	.short	0x0002
        /*0032*/ 	.short	0x0010
        /*0034*/ 	.byte	0x00, 0xf0, 0x11, 0x00


	//----- nvinfo : EIATTR_KPARAM_INFO
	.align		4
.L_13:
        /*0038*/ 	.byte	0x04, 0x17
        /*003a*/ 	.short	(.L_15 - .L_14)
.L_14:
        /*003c*/ 	.word	0x00000000
        /*0040*/ 	.short	0x0001
        /*0042*/ 	.short	0x0008
        /*0044*/ 	.byte	0x00, 0xf5, 0x21, 0x00


	//----- nvinfo : EIATTR_KPARAM_INFO
	.align		4
.L_15:
        /*0048*/ 	.byte	0x04, 0x17
        /*004a*/ 	.short	(.L_17 - .L_16)
.L_16:
        /*004c*/ 	.word	0x00000000
        /*0050*/ 	.short	0x0000
        /*0052*/ 	.short	0x0000
        /*0054*/ 	.byte	0x00, 0xf5, 0x21, 0x00


	//----- nvinfo : EIATTR_SPARSE_MMA_MASK
	.align		4
.L_17:
        /*0058*/ 	.byte	0x03, 0x50
        /*005a*/ 	.short	0x0000


	//----- nvinfo : EIATTR_MAXREG_COUNT
	.align		4
        /*005c*/ 	.byte	0x03, 0x1b
        /*005e*/ 	.short	0x00ff


	//----- nvinfo : EIATTR_MERCURY_ISA_VERSION
	.align		4
        /*0060*/ 	.byte	0x03, 0x5f
        /*0062*/ 	.short	0x0101


	//----- nvinfo : EIATTR_VRC_CTA_INIT_COUNT
	.align		4
        /*0064*/ 	.byte	0x02, 0x4a
	.zero		1
	.zero		1


	//----- nvinfo : EIATTR_EXIT_INSTR_OFFSETS
	.align		4
        /*0068*/ 	.byte	0x04, 0x1c
        /*006a*/ 	.short	(.L_19 - .L_18)


	//   ....[0]....
.L_18:
        /*006c*/ 	.word	0x000000b0


	//   ....[1]....
        /*0070*/ 	.word	0x000001d0


	//   ....[2]....
        /*0074*/ 	.word	0x00000310


	//   ....[3]....
        /*0078*/ 	.word	0x00000410


	//----- nvinfo : EIATTR_CRS_STACK_SIZE
	.align		4
.L_19:
        /*007c*/ 	.byte	0x04, 0x1e
        /*007e*/ 	.short	(.L_21 - .L_20)
.L_20:
        /*0080*/ 	.word	0x00000000


	//----- nvinfo : EIATTR_CBANK_PARAM_SIZE
	.align		4
.L_21:
        /*0084*/ 	.byte	0x03, 0x19
        /*0086*/ 	.short	0x001c


	//----- nvinfo : EIATTR_PARAM_CBANK
	.align		4
        /*0088*/ 	.byte	0x04, 0x0a
        /*008a*/ 	.short	(.L_23 - .L_22)
	.align		4
.L_22:
        /*008c*/ 	.word	index@(.nv.constant0._Z15kernelNV12To444PhS_iii)
        /*0090*/ 	.short	0x0380
        /*0092*/ 	.short	0x001c


	//----- nvinfo : EIATTR_SW_WAR
	.align		4
.L_23:
        /*0094*/ 	.byte	0x04, 0x36
        /*0096*/ 	.short	(.L_25 - .L_24)
.L_24:
        /*0098*/ 	.word	0x00000008
.L_25:


//--------------------- .nv.callgraph             --------------------------
	.section	.nv.callgraph,"",@"SHT_CUDA_CALLGRAPH"
	.align	4
	.sectionentsize	8
	.align		4
        /*0000*/ 	.word	0x00000000
	.align		4
        /*0004*/ 	.word	0xffffffff
	.align		4
        /*0008*/ 	.word	0x00000000
	.align		4
        /*000c*/ 	.word	0xfffffffe
	.align		4
        /*0010*/ 	.word	0x00000000
	.align		4
        /*0014*/ 	.word	0xfffffffd
	.align		4
        /*0018*/ 	.word	0x00000000
	.align		4
        /*001c*/ 	.word	0xfffffffc


//--------------------- .text._Z15kernelNV12To444PhS_iii --------------------------
	.section	.text._Z15kernelNV12To444PhS_iii,"ax",@progbits
	.align	128
        .global         _Z15kernelNV12To444PhS_iii
        .type           _Z15kernelNV12To444PhS_iii,@function
        .size           _Z15kernelNV12To444PhS_iii,(.L_x_2 - _Z15kernelNV12To444PhS_iii)
        .other          _Z15kernelNV12To444PhS_iii,@"STO_CUDA_ENTRY STV_DEFAULT"
_Z15kernelNV12To444PhS_iii:
.text._Z15kernelNV12To444PhS_iii:
[----:B------:R-:W-:Y:S01]  /*0000*/  LDC R1, c[0x0][0x37c] ;  /* 0x0000df00ff017b82 */ /* 0x000fe20000000800 */
[----:B------:R-:W0:Y:S07]  /*0010*/  S2R R3, SR_TID.X ;  /* 0x0000000000037919 */ /* 0x000e2e0000002100 */
[----:B------:R-:W1:Y:S01]  /*0020*/  LDC R5, c[0x0][0x364] ;  /* 0x0000d900ff057b82 */ /* 0x000e620000000800 */
[----:B------:R-:W2:Y:S01]  /*0030*/  LDCU UR6, c[0x0][0x390] ;  /* 0x00007200ff0677ac */ /* 0x000ea20008000800 */
[----:B------:R-:W1:Y:S06]  /*0040*/  S2R R0, SR_TID.Y ;  /* 0x0000000000007919 */ /* 0x000e6c0000002200 */
[----:B------:R-:W0:Y:S08]  /*0050*/  S2UR UR5, SR_CTAID.X ;  /* 0x00000000000579c3 */ /* 0x000e300000002500 */
[----:B------:R-:W0:Y:S08]  /*0060*/  LDC R6, c[0x0][0x360] ;  /* 0x0000d800ff067b82 */ /* 0x000e300000000800 */
[----:B------:R-:W1:Y:S01]  /*0070*/  S2UR UR4, SR_CTAID.Y ;  /* 0x00000000000479c3 */ /* 0x000e620000002600 */
[----:B0-----:R-:W-:-:S05]  /*0080*/  IMAD R6, R6, UR5, R3 ;  /* 0x0000000506067c24 */ /* 0x001fca000f8e0203 */
[----:B--2---:R-:W-:Y:S01]  /*0090*/  ISETP.GE.AND P0, PT, R6, UR6, PT ;  /* 0x0000000606007c0c */ /* 0x004fe2000bf06270 */
[----:B-1----:R-:W-:-:S12]  /*00a0*/  IMAD R5, R5, UR4, R0 ;  /* 0x0000000405057c24 */ /* 0x002fd8000f8e0200 */
[----:B------:R-:W-:Y:S05]  /*00b0*/  @P0 EXIT ;  /* 0x000000000000094d */ /* 0x000fea0003800000 */
[----:B------:R-:W0:Y:S01]  /*00c0*/  LDC R0, c[0x0][0x398] ;  /* 0x0000e600ff007b82 */ /* 0x000e220000000800 */
[----:B------:R-:W1:Y:S01]  /*00d0*/  LDCU.128 UR8, c[0x0][0x380] ;  /* 0x00007000ff0877ac */ /* 0x000e620008000c00 */
[----:B------:R-:W2:Y:S01]  /*00e0*/  LDCU.64 UR6, c[0x0][0x358] ;  /* 0x00006b00ff0677ac */ /* 0x000ea20008000a00 */
[----:B------:R-:W3:Y:S01]  /*00f0*/  LDCU UR5, c[0x0][0x394] ;  /* 0x00007280ff0577ac */ /* 0x000ee20008000800 */
[----:B0-----:R-:W-:-:S04]  /*0100*/  IMAD R9, R5, R0, RZ ;  /* 0x0000000005097224 */ /* 0x001fc800078e02ff */
[----:B------:R-:W-:-:S05]  /*0110*/  IMAD.IADD R3, R6, 0x1, R9 ;  /* 0x0000000106037824 */ /* 0x000fca00078e0209 */
[----:B-1----:R-:W-:-:S04]  /*0120*/  IADD3 R2, P0, PT, R3, UR8, RZ ;  /* 0x0000000803027c10 */ /* 0x002fc8000ff1e0ff */
[----:B------:R-:W-:-:S05]  /*0130*/  LEA.HI.X.SX32 R3, R3, UR9, 0x1, P0 ;  /* 0x0000000903037c11 */ /* 0x000fca00080f0eff */
[----:B--2---:R-:W2:Y:S01]  /*0140*/  LDG.E.U8 R11, desc[UR6][R2.64] ;  /* 0x00000006020b7981 */ /* 0x004ea2000c1e1100 */
[----:B---3--:R-:W-:Y:S01]  /*0150*/  ULEA.HI UR4, UR5, UR5, URZ, 0x1 ;  /* 0x0000000505047291 */ /* 0x008fe2000f8f08ff */
[----:B------:R-:W-:-:S03]  /*0160*/  IMAD R8, R6, 0x3, RZ ;  /* 0x0000000306087824 */ /* 0x000fc600078e02ff */
[----:B------:R-:W-:Y:S01]  /*0170*/  USHF.R.S32.HI UR4, URZ, 0x1, UR4 ;  /* 0x00000001ff047899 */ /* 0x000fe20008011404 */
[----:B------:R-:W-:-:S05]  /*0180*/  IMAD R7, R9, 0x3, R8 ;  /* 0x0000000309077824 */ /* 0x000fca00078e0208 */
[----:B------:R-:W-:Y:S02]  /*0190*/  ISETP.GE.AND P0, PT, R5, UR4, PT ;  /* 0x0000000405007c0c */ /* 0x000fe4000bf06270 */
[----:B------:R-:W-:-:S04]  /*01a0*/  IADD3 R4, P1, PT, R7, UR10, RZ ;  /* 0x0000000a07047c10 */ /* 0x000fc8000ff3e0ff */
[----:B------:R-:W-:-:S05]  /*01b0*/  LEA.HI.X.SX32 R5, R7, UR11, 0x1, P1 ;  /* 0x0000000b07057c11 */ /* 0x000fca00088f0eff */
[----:B--2---:R0:W-:Y:S02]  /*01c0*/  STG.E.U8 desc[UR6][R4.64], R11 ;  /* 0x0000000b04007986 */ /* 0x0041e4000c101106 */
[----:B------:R-:W-:Y:S05]  /*01d0*/  @P0 EXIT ;  /* 0x000000000000094d */ /* 0x000fea0003800000 */
[----:B------:R-:W-:Y:S01]  /*01e0*/  LOP3.LUT R6, R6, 0x1, RZ, 0xc0, !PT ;  /* 0x0000000106067812 */ /* 0x000fe200078ec0ff */
[----:B0-----:R-:W-:-:S03]  /*01f0*/  IMAD R5, R0, UR5, RZ ;  /* 0x0000000500057c24 */ /* 0x001fc6000f8e02ff */
[----:B------:R-:W-:-:S13]  /*0200*/  ISETP.NE.U32.AND P0, PT, R6, 0x1, PT ;  /* 0x000000010600780c */ /* 0x000fda0003f05070 */
[----:B------:R-:W-:Y:S05]  /*0210*/  @!P0 BRA `(.L_x_0) ;  /* 0x0000000000408947 */ /* 0x000fea0003800000 */
[----:B------:R-:W-:-:S04]  /*0220*/  IADD3 R2, P0, PT, R5, R2, RZ ;  /* 0x0000000205027210 */ /* 0x000fc80007f1e0ff */
[----:B------:R-:W-:-:S05]  /*0230*/  LEA.HI.X.SX32 R3, R5, R3, 0x1, P0 ;  /* 0x0000000305037211 */ /* 0x000fca00000f0eff */
[----:B------:R-:W2:Y:S01]  /*0240*/  LDG.E.U8 R11, desc[UR6][R2.64] ;  /* 0x00000006020b7981 */ /* 0x000ea2000c1e1100 */
[----:B------:R-:W-:-:S04]  /*0250*/  IMAD R8, R9, 0x6, R8 ;  /* 0x0000000609087824 */ /* 0x000fc800078e0208 */
[----:B------:R-:W-:-:S05]  /*0260*/  VIADD R7, R8, 0x1 ;  /* 0x0000000108077836 */ /* 0x000fca0000000000 */
[----:B------:R-:W-:-:S04]  /*0270*/  IADD3 R4, P0, PT, R7, UR10, RZ ;  /* 0x0000000a07047c10 */ /* 0x000fc8000ff1e0ff */
[----:B------:R-:W-:-:S05]  /*0280*/  LEA.HI.X.SX32 R5, R7, UR11, 0x1, P0 ;  /* 0x0000000b07057c11 */ /* 0x000fca00080f0eff */
[----:B--2---:R-:W-:Y:S04]  /*0290*/  STG.E.U8 desc[UR6][R4.64], R11 ;  /* 0x0000000b04007986 */ /* 0x004fe8000c101106 */
[----:B------:R-:W-:Y:S04]  /*02a0*/  STG.E.U8 desc[UR6][R4.64+0x3], R11 ;  /* 0x0000030b04007986 */ /* 0x000fe8000c101106 */
[----:B------:R-:W2:Y:S01]  /*02b0*/  LDG.E.U8 R9, desc[UR6][R2.64] ;  /* 0x0000000602097981 */ /* 0x000ea2000c1e1100 */
[----:B------:R-:W-:-:S05]  /*02c0*/  IMAD R0, R0, 0x3, R7 ;  /* 0x0000000300007824 */ /* 0x000fca00078e0207 */
[----:B------:R-:W-:-:S04]  /*02d0*/  IADD3 R6, P0, PT, R0, UR10, RZ ;  /* 0x0000000a00067c10 */ /* 0x000fc8000ff1e0ff */
[----:B------:R-:W-:-:S05]  /*02e0*/  LEA.HI.X.SX32 R7, R0, UR11, 0x1, P0 ;  /* 0x0000000b00077c11 */ /* 0x000fca00080f0eff */
[----:B--2---:R-:W-:Y:S04]  /*02f0*/  STG.E.U8 desc[UR6][R6.64], R9 ;  /* 0x0000000906007986 */ /* 0x004fe8000c101106 */
[----:B------:R-:W-:Y:S01]  /*0300*/  STG.E.U8 desc[UR6][R6.64+0x3], R9 ;  /* 0x0000030906007986 */ /* 0x000fe2000c101106 */
[----:B------:R-:W-:Y:S05]  /*0310*/  EXIT ;  /* 0x000000000000794d */ /* 0x000fea0003800000 */
.L_x_0:
        /* <DEDUP_REMOVED lines=16> */
.L_x_1:
[----:B------:R-:W-:-:S00]  /*0420*/  BRA `(.L_x_1) ;  /* 0xfffffffc00fc7947 */ /* 0x000fc0000383ffff */
[----:B------:R-:W-:-:S00]  /*0430*/  NOP ;  /* 0x0000000000007918 */ /* 0x000fc00000000000 */
        /* <DEDUP_REMOVED lines=12> */
.L_x_2:


//--------------------- .nv.shared.reserved.0     --------------------------
	.section	.nv.shared.reserved.0,"aw",@nobits
	.weak		__nv_reservedSMEM_offset_0_alias
	.size		__nv_reservedSMEM_offset_0_alias, 0, 64
	.other		__nv_reservedSMEM_offset_0_alias,@"STO_CUDA_RESERVED_SHARED STV_DEFAULT"
__nv_reservedSMEM_offset_0_alias:
	.zero		0
	.zero		64


//--------------------- .nv.constant0._Z15kernelNV12To444PhS_iii --------------------------
	.section	.nv.constant0._Z15kernelNV12To444PhS_iii,"a",@progbits
	.sectionflags	@""
	.align	4
.nv.constant0._Z15kernelNV12To444PhS_iii:
	.zero		924


//--------------------- SYMBOLS --------------------------

	.type		.nv.reservedSmem.offset0,@object
	.size		.nv.reservedSmem.offset0,0x4
